	.headerflags	@"EF_CUDA_TEXMODE_UNIFIED EF_CUDA_64BIT_ADDRESS EF_CUDA_ACCELERATORS EF_CUDA_SM90 EF_CUDA_VIRTUAL_SM(EF_CUDA_SM90)"
	.elftype	@"ET_EXEC"


//--------------------- .nv.info                  --------------------------
	.section	.nv.info,"",@"SHT_CUDA_INFO"
	.align	4


	//----- nvinfo : EIATTR_REGCOUNT
	.align		4
        /*0000*/ 	.byte	0x04, 0x2f
        /*0002*/ 	.short	(.L_3 - .L_2)
	.align		4
.L_2:
        /*0004*/ 	.word	index@(triton_poi_fused__native_batch_norm_legit_no_training_relu_6)
        /*0008*/ 	.word	0x00000020


	//----- nvinfo : EIATTR_MIN_STACK_SIZE
	.align		4
.L_3:
        /*000c*/ 	.byte	0x04, 0x12
        /*000e*/ 	.short	(.L_5 - .L_4)
	.align		4
.L_4:
        /*0010*/ 	.word	index@(triton_poi_fused__native_batch_norm_legit_no_training_relu_6)
        /*0014*/ 	.word	0x00000000


	//----- nvinfo : EIATTR_FRAME_SIZE
	.align		4
.L_5:
        /*0018*/ 	.byte	0x04, 0x11
        /*001a*/ 	.short	(.L_7 - .L_6)
	.align		4
.L_6:
        /*001c*/ 	.word	index@(triton_poi_fused__native_batch_norm_legit_no_training_relu_6)
        /*0020*/ 	.word	0x00000000


	//----- nvinfo : EIATTR_MIN_STACK_SIZE
	.align		4
.L_7:
        /*0024*/ 	.byte	0x04, 0x12
        /*0026*/ 	.short	(.L_9 - .L_8)
	.align		4
.L_8:
        /*0028*/ 	.word	index@(triton_poi_fused__native_batch_norm_legit_no_training_relu_6)
        /*002c*/ 	.word	0x00000000
.L_9:


//--------------------- .nv.info.triton_poi_fused__native_batch_norm_legit_no_training_relu_6 --------------------------
	.section	.nv.info.triton_poi_fused__native_batch_norm_legit_no_training_relu_6,"",@"SHT_CUDA_INFO"
	.sectionflags	@""
	.align	4


	//----- nvinfo : EIATTR_CUDA_API_VERSION
	.align		4
        /*0000*/ 	.byte	0x04, 0x37
        /*0002*/ 	.short	(.L_11 - .L_10)
.L_10:
        /*0004*/ 	.word	0x0000007c


	//----- nvinfo : EIATTR_KPARAM_INFO
	.align		4
.L_11:
        /*0008*/ 	.byte	0x04, 0x17
        /*000a*/ 	.short	(.L_13 - .L_12)
.L_12:
        /*000c*/ 	.word	0x00000000
        /*0010*/ 	.short	0x0007
        /*0012*/ 	.short	0x0034
        /*0014*/ 	.byte	0x00, 0xf0, 0x11, 0x00


	//----- nvinfo : EIATTR_KPARAM_INFO
	.align		4
.L_13:
        /*0018*/ 	.byte	0x04, 0x17
        /*001a*/ 	.short	(.L_15 - .L_14)
.L_14:
        /*001c*/ 	.word	0x00000000
        /*0020*/ 	.short	0x0006
        /*0022*/ 	.short	0x0030
        /*0024*/ 	.byte	0x00, 0xf0, 0x11, 0x00


	//----- nvinfo : EIATTR_KPARAM_INFO
	.align		4
.L_15:
        /*0028*/ 	.byte	0x04, 0x17
        /*002a*/ 	.short	(.L_17 - .L_16)
.L_16:
        /*002c*/ 	.word	0x00000000
        /*0030*/ 	.short	0x0005
        /*0032*/ 	.short	0x0028
        /*0034*/ 	.byte	0x00, 0xf4, 0x21, 0x00


	//----- nvinfo : EIATTR_KPARAM_INFO
	.align		4
.L_17:
        /*0038*/ 	.byte	0x04, 0x17
        /*003a*/ 	.short	(.L_19 - .L_18)
.L_18:
        /*003c*/ 	.word	0x00000000
        /*0040*/ 	.short	0x0004
        /*0042*/ 	.short	0x0020
        /*0044*/ 	.byte	0x00, 0xf4, 0x21, 0x00


	//----- nvinfo : EIATTR_KPARAM_INFO
	.align		4
.L_19:
        /*0048*/ 	.byte	0x04, 0x17
        /*004a*/ 	.short	(.L_21 - .L_20)
.L_20:
        /*004c*/ 	.word	0x00000000
        /*0050*/ 	.short	0x0003
        /*0052*/ 	.short	0x0018
        /*0054*/ 	.byte	0x00, 0xf4, 0x21, 0x00


	//----- nvinfo : EIATTR_KPARAM_INFO
	.align		4
.L_21:
        /*0058*/ 	.byte	0x04, 0x17
        /*005a*/ 	.short	(.L_23 - .L_22)
.L_22:
        /*005c*/ 	.word	0x00000000
        /*0060*/ 	.short	0x0002
        /*0062*/ 	.short	0x0010
        /*0064*/ 	.byte	0x00, 0xf4, 0x21, 0x00


	//----- nvinfo : EIATTR_KPARAM_INFO
	.align		4
.L_23:
        /*0068*/ 	.byte	0x04, 0x17
        /*006a*/ 	.short	(.L_25 - .L_24)
.L_24:
        /*006c*/ 	.word	0x00000000
        /*0070*/ 	.short	0x0001
        /*0072*/ 	.short	0x0008
        /*0074*/ 	.byte	0x00, 0xf4, 0x21, 0x00


	//----- nvinfo : EIATTR_KPARAM_INFO
	.align		4
.L_25:
        /*0078*/ 	.byte	0x04, 0x17
        /*007a*/ 	.short	(.L_27 - .L_26)
.L_26:
        /*007c*/ 	.word	0x00000000
        /*0080*/ 	.short	0x0000
        /*0082*/ 	.short	0x0000
        /*0084*/ 	.byte	0x00, 0xf4, 0x21, 0x00


	//----- nvinfo : EIATTR_SPARSE_MMA_MASK
	.align		4
.L_27:
        /*0088*/ 	.byte	0x03, 0x50
        /*008a*/ 	.short	0x0000


	//----- nvinfo : EIATTR_MAXREG_COUNT
	.align		4
        /*008c*/ 	.byte	0x03, 0x1b
        /*008e*/ 	.short	0x00ff


	//----- nvinfo : EIATTR_EXIT_INSTR_OFFSETS
	.align		4
        /*0090*/ 	.byte	0x04, 0x1c
        /*0092*/ 	.short	(.L_29 - .L_28)


	//   ....[0]....
.L_28:
        /*0094*/ 	.word	0x000011e0


	//   ....[1]....
        /*0098*/ 	.word	0x00001280


	//----- nvinfo : EIATTR_REQNTID
	.align		4
.L_29:
        /*009c*/ 	.byte	0x04, 0x10
        /*009e*/ 	.short	(.L_31 - .L_30)
.L_30:
        /*00a0*/ 	.word	0x00000080
        /*00a4*/ 	.word	0x00000001
        /*00a8*/ 	.word	0x00000001


	//----- nvinfo : EIATTR_CBANK_PARAM_SIZE
	.align		4
.L_31:
        /*00ac*/ 	.byte	0x03, 0x19
        /*00ae*/ 	.short	0x0038


	//----- nvinfo : EIATTR_PARAM_CBANK
	.align		4
        /*00b0*/ 	.byte	0x04, 0x0a
        /*00b2*/ 	.short	(.L_33 - .L_32)
	.align		4
.L_32:
        /*00b4*/ 	.word	index@(.nv.constant0.triton_poi_fused__native_batch_norm_legit_no_training_relu_6)
        /*00b8*/ 	.short	0x0210
        /*00ba*/ 	.short	0x0038


	//----- nvinfo : EIATTR_SW_WAR
	.align		4
.L_33:
        /*00bc*/ 	.byte	0x04, 0x36
        /*00be*/ 	.short	(.L_35 - .L_34)
.L_34:
        /*00c0*/ 	.word	0x00000008
.L_35:


//--------------------- .nv.callgraph             --------------------------
	.section	.nv.callgraph,"",@"SHT_CUDA_CALLGRAPH"
	.align	4
	.sectionentsize	8
	.align		4
        /*0000*/ 	.word	0x00000000
	.align		4
        /*0004*/ 	.word	0xffffffff
	.align		4
        /*0008*/ 	.word	0x00000000
	.align		4
        /*000c*/ 	.word	0xfffffffe
	.align		4
        /*0010*/ 	.word	0x00000000
	.align		4
        /*0014*/ 	.word	0xfffffffd
	.align		4
        /*0018*/ 	.word	0x00000000
	.align		4
        /*001c*/ 	.word	0xfffffffc


//--------------------- .nv.constant4             --------------------------
	.section	.nv.constant4,"a",@progbits
	.align	8
	.align		8
.nv.constant4:
        /*0000*/ 	.dword	_$_str
	.align		8
        /*0008*/ 	.dword	_$_str_$_2


//--------------------- .text.triton_poi_fused__native_batch_norm_legit_no_training_relu_6 --------------------------
	.section	.text.triton_poi_fused__native_batch_norm_legit_no_training_relu_6,"ax",@progbits
	.sectionflags	@"SHF_BARRIERS=1"
	.align	128
        .global         triton_poi_fused__native_batch_norm_legit_no_training_relu_6
        .type           triton_poi_fused__native_batch_norm_legit_no_training_relu_6,@function
        .size           triton_poi_fused__native_batch_norm_legit_no_training_relu_6,(.L_x_1 - triton_poi_fused__native_batch_norm_legit_no_training_relu_6)
        .other          triton_poi_fused__native_batch_norm_legit_no_training_relu_6,@"STO_CUDA_ENTRY STV_DEFAULT"
triton_poi_fused__native_batch_norm_legit_no_training_relu_6:
.text.triton_poi_fused__native_batch_norm_legit_no_training_relu_6:
[----:B------:R-:W0:Y:S01]  /*0000*/  LDC R1, c[0x0][0x28] ;  /* 0x00000a00ff017b82 */ /* 0x000e220000000800 */
[----:B------:R-:W1:Y:S07]  /*0010*/  S2R R2, SR_CTAID.Y ;  /* 0x0000000000027919 */ /* 0x000e6e0000002600 */
[----:B------:R-:W2:Y:S01]  /*0020*/  LDC.64 R10, c[0x0][0x220] ;  /* 0x00008800ff0a7b82 */ /* 0x000ea20000000a00 */
[----:B------:R-:W-:Y:S01]  /*0030*/  CS2R R6, SRZ ;  /* 0x0000000000067805 */ /* 0x000fe2000001ff00 */
[----:B------:R-:W-:Y:S01]  /*0040*/  ULDC.64 UR6, c[0x0][0x208] ;  /* 0x0000820000067ab9 */ /* 0x000fe20000000a00 */
[----:B------:R-:W3:Y:S01]  /*0050*/  S2R R0, SR_TID.X ;  /* 0x0000000000007919 */ /* 0x000ee20000002100 */
[----:B------:R-:W4:Y:S04]  /*0060*/  S2R R8, SR_CTAID.X ;  /* 0x0000000000087919 */ /* 0x000f280000002500 */
[----:B------:R-:W5:Y:S08]  /*0070*/  LDC.64 R24, c[0x0][0x210] ;  /* 0x00008400ff187b82 */ /* 0x000f700000000a00 */
[----:B------:R-:W4:Y:S01]  /*0080*/  LDC.64 R20, c[0x0][0x218] ;  /* 0x00008600ff147b82 */ /* 0x000f220000000a00 */
[----:B-1----:R-:W-:-:S02]  /*0090*/  IMAD.SHL.U32 R2, R2, 0x20, RZ ;  /* 0x0000002002027824 */ /* 0x002fc400078e00ff */
[----:B---3--:R-:W-:-:S05]  /*00a0*/  IMAD.SHL.U32 R3, R0, 0x4, RZ ;  /* 0x0000000400037824 */ /* 0x008fca00078e00ff */
[----:B------:R-:W-:-:S04]  /*00b0*/  LOP3.LUT R3, R2, 0x1c, R3, 0xf8, !PT ;  /* 0x0000001c02037812 */ /* 0x000fc800078ef803 */
[C---:B------:R-:W-:Y:S01]  /*00c0*/  ISETP.GE.AND P2, PT, R3.reuse, 0x600, PT ;  /* 0x000006000300780c */ /* 0x040fe20003f46270 */
[----:B------:R-:W-:-:S05]  /*00d0*/  IMAD.HI R4, R3, 0x2aaaaaab, RZ ;  /* 0x2aaaaaab03047827 */ /* 0x000fca00078e02ff */
[----:B------:R-:W-:-:S04]  /*00e0*/  SHF.R.U32.HI R5, RZ, 0x1f, R4 ;  /* 0x0000001fff057819 */ /* 0x000fc80000011604 */
[----:B------:R-:W-:Y:S02]  /*00f0*/  LEA.HI.SX32 R14, R4, R5, 0x1a ;  /* 0x00000005040e7211 */ /* 0x000fe400078fd2ff */
[----:B------:R-:W-:-:S03]  /*0100*/  CS2R R4, SRZ ;  /* 0x0000000000047805 */ /* 0x000fc6000001ff00 */
[----:B------:R-:W-:-:S04]  /*0110*/  IMAD R23, R14, -0x180, R3 ;  /* 0xfffffe800e177824 */ /* 0x000fc800078e0203 */
[----:B--2---:R-:W-:-:S05]  /*0120*/  IMAD.WIDE R10, R23, 0x4, R10 ;  /* 0x00000004170a7825 */ /* 0x004fca00078e020a */
[----:B------:R1:W2:Y:S01]  /*0130*/  @!P2 LDG.E.EL.128 R4, desc[UR6][R10.64] ;  /* 0x000000060a04a981 */ /* 0x0002a2000c2e1d00 */
[----:B------:R-:W-:Y:S01]  /*0140*/  SHF.R.U32.HI R12, RZ, 0x3, R0 ;  /* 0x00000003ff0c7819 */ /* 0x000fe20000011600 */
[----:B----4-:R-:W-:Y:S02]  /*0150*/  IMAD.SHL.U32 R3, R8, 0x20, RZ ;  /* 0x0000002008037824 */ /* 0x010fe400078e00ff */
[----:B------:R-:W-:Y:S01]  /*0160*/  IMAD R9, R14, 0x5a180, R23 ;  /* 0x0005a1800e097824 */ /* 0x000fe200078e0217 */
[----:B------:R-:W-:-:S04]  /*0170*/  SGXT.U32 R12, R12, 0x4 ;  /* 0x000000040c0c781a */ /* 0x000fc80000000000 */
[----:B------:R-:W-:Y:S02]  /*0180*/  LOP3.LUT R8, R3, R12, RZ, 0xfc, !PT ;  /* 0x0000000c03087212 */ /* 0x000fe400078efcff */
[----:B-1----:R-:W-:Y:S02]  /*0190*/  CS2R R10, SRZ ;  /* 0x00000000000a7805 */ /* 0x002fe4000001ff00 */
[----:B------:R-:W-:Y:S02]  /*01a0*/  LOP3.LUT R12, R3, 0x10, R12, 0xfe, !PT ;  /* 0x00000010030c7812 */ /* 0x000fe400078efe0c */
[C---:B------:R-:W-:Y:S01]  /*01b0*/  ISETP.LT.AND P0, PT, R8.reuse, 0x3c1, !P2 ;  /* 0x000003c10800780c */ /* 0x040fe20005701270 */
[----:B------:R-:W-:Y:S01]  /*01c0*/  IMAD R27, R8, 0x180, R9 ;  /* 0x00000180081b7824 */ /* 0x000fe200078e0209 */
[----:B------:R-:W-:Y:S02]  /*01d0*/  ISETP.LT.AND P1, PT, R12, 0x3c1, !P2 ;  /* 0x000003c10c00780c */ /* 0x000fe40005721270 */
[----:B------:R-:W-:Y:S01]  /*01e0*/  CS2R R8, SRZ ;  /* 0x0000000000087805 */ /* 0x000fe2000001ff00 */
[----:B------:R-:W-:-:S02]  /*01f0*/  VIADD R13, R27, 0x1800 ;  /* 0x000018001b0d7836 */ /* 0x000fc40000000000 */
[----:B-----5:R-:W-:Y:S01]  /*0200*/  IMAD.WIDE R26, R27, 0x4, R24 ;  /* 0x000000041b1a7825 */ /* 0x020fe200078e0218 */
[----:B------:R-:W-:-:S03]  /*0210*/  CS2R R14, SRZ ;  /* 0x00000000000e7805 */ /* 0x000fc6000001ff00 */
[----:B------:R-:W-:Y:S01]  /*0220*/  IMAD.WIDE R24, R13, 0x4, R24 ;  /* 0x000000040d187825 */ /* 0x000fe200078e0218 */
[----:B------:R-:W-:Y:S01]  /*0230*/  CS2R R12, SRZ ;  /* 0x00000000000c7805 */ /* 0x000fe2000001ff00 */
[----:B------:R-:W3:Y:S01]  /*0240*/  @P0 LDG.E.EL.128 R8, desc[UR6][R26.64] ;  /* 0x000000061a080981 */ /* 0x000ee2000c2e1d00 */
[----:B------:R-:W-:Y:S01]  /*0250*/  CS2R R16, SRZ ;  /* 0x0000000000107805 */ /* 0x000fe2000001ff00 */
[----:B0-----:R-:W-:Y:S01]  /*0260*/  IMAD.WIDE R20, R23, 0x4, R20 ;  /* 0x0000000417147825 */ /* 0x001fe200078e0214 */
[----:B------:R-:W-:-:S04]  /*0270*/  CS2R R18, SRZ ;  /* 0x0000000000127805 */ /* 0x000fc8000001ff00 */
[----:B------:R0:W3:Y:S04]  /*0280*/  @!P2 LDG.E.EL.128 R12, desc[UR6][R20.64] ;  /* 0x00000006140ca981 */ /* 0x0000e8000c2e1d00 */
[----:B------:R1:W4:Y:S01]  /*0290*/  @P1 LDG.E.EL.128 R16, desc[UR6][R24.64] ;  /* 0x0000000618101981 */ /* 0x000322000c2e1d00 */
[----:B0-----:R-:W0:Y:S08]  /*02a0*/  LDC.64 R20, c[0x0][0x230] ;  /* 0x00008c00ff147b82 */ /* 0x001e300000000a00 */
[----:B-1----:R-:W1:Y:S01]  /*02b0*/  LDC.64 R24, c[0x0][0x228] ;  /* 0x00008a00ff187b82 */ /* 0x002e620000000a00 */
[----:B0-----:R-:W-:-:S04]  /*02c0*/  IMAD.WIDE R20, R23, 0x4, R20 ;  /* 0x0000000417147825 */ /* 0x001fc800078e0214 */
[----:B-1----:R-:W-:-:S04]  /*02d0*/  IMAD.WIDE R24, R23, 0x4, R24 ;  /* 0x0000000417187825 */ /* 0x002fc800078e0218 */
[----:B--2---:R-:W-:Y:S01]  /*02e0*/  FADD R4, R4, 9.9999997473787516356e-06 ;  /* 0x3727c5ac04047421 */ /* 0x004fe20000000000 */
[----:B------:R-:W-:-:S03]  /*02f0*/  FADD R5, R5, 9.9999997473787516356e-06 ;  /* 0x3727c5ac05057421 */ /* 0x000fc60000000000 */
[----:B------:R-:W0:Y:S08]  /*0300*/  MUFU.SQRT R27, R4 ;  /* 0x00000004001b7308 */ /* 0x000e300000002000 */
[----:B------:R1:W2:Y:S01]  /*0310*/  MUFU.SQRT R22, R5 ;  /* 0x0000000500167308 */ /* 0x0002a20000002000 */
[C---:B0-----:R-:W-:Y:S02]  /*0320*/  FSETP.GT.AND P0, PT, R27.reuse, 8.50705917302346158658e+37, PT ;  /* 0x7e8000001b00780b */ /* 0x041fe40003f04000 */
[----:B------:R-:W-:Y:S01]  /*0330*/  FSETP.GEU.AND P3, PT, R27, 1.175494350822287508e-38, PT ;  /* 0x008000001b00780b */ /* 0x000fe20003f6e000 */
[----:B-1----:R-:W-:Y:S01]  /*0340*/  IMAD.MOV.U32 R5, RZ, RZ, 0x3e800000 ;  /* 0x3e800000ff057424 */ /* 0x002fe200078e00ff */
[----:B--2---:R-:W-:-:S02]  /*0350*/  FSETP.GT.AND P1, PT, R22, 8.50705917302346158658e+37, PT ;  /* 0x7e8000001600780b */ /* 0x004fc40003f24000 */
[----:B------:R-:W-:Y:S02]  /*0360*/  FSETP.GEU.AND P4, PT, R22, 1.175494350822287508e-38, PT ;  /* 0x008000001600780b */ /* 0x000fe40003f8e000 */
[----:B------:R-:W-:-:S05]  /*0370*/  FSEL R29, R5, 1, P1 ;  /* 0x3f800000051d7808 */ /* 0x000fca0000800000 */
[----:B------:R-:W-:Y:S01]  /*0380*/  @P0 FMUL R27, R27, 0.25 ;  /* 0x3e8000001b1b0820 */ /* 0x000fe20000400000 */
[----:B---3--:R-:W-:Y:S01]  /*0390*/  FADD R4, -R12, R8 ;  /* 0x000000080c047221 */ /* 0x008fe20000000100 */
[----:B------:R-:W-:Y:S01]  /*03a0*/  FADD R26, -R14, R10 ;  /* 0x0000000a0e1a7221 */ /* 0x000fe20000000100 */
[----:B------:R-:W-:Y:S01]  /*03b0*/  FADD R28, -R15, R11 ;  /* 0x0000000b0f1c7221 */ /* 0x000fe20000000100 */
[----:B------:R-:W-:Y:S01]  /*03c0*/  @!P3 FMUL R27, R27, 16777216 ;  /* 0x4b8000001b1bb820 */ /* 0x000fe20000400000 */
[----:B----4-:R-:W-:Y:S01]  /*03d0*/  FADD R16, -R12, R16 ;  /* 0x000000100c107221 */ /* 0x010fe20000000100 */
[----:B------:R-:W-:Y:S01]  /*03e0*/  FSEL R12, R5, 1, P0 ;  /* 0x3f800000050c7808 */ /* 0x000fe20000000000 */
[----:B------:R-:W-:Y:S01]  /*03f0*/  FADD R17, -R13, R17 ;  /* 0x000000110d117221 */ /* 0x000fe20000000100 */
[----:B------:R-:W-:Y:S01]  /*0400*/  @P1 FMUL R22, R22, 0.25 ;  /* 0x3e80000016161820 */ /* 0x000fe20000400000 */
[----:B------:R-:W-:Y:S01]  /*0410*/  FADD R18, -R14, R18 ;  /* 0x000000120e127221 */ /* 0x000fe20000000100 */
[----:B------:R-:W0:Y:S01]  /*0420*/  MUFU.RCP R27, R27 ;  /* 0x0000001b001b7308 */ /* 0x000e220000001000 */
[----:B------:R-:W-:Y:S01]  /*0430*/  @!P3 FMUL R12, R12, 16777216 ;  /* 0x4b8000000c0cb820 */ /* 0x000fe20000400000 */
[----:B------:R-:W-:Y:S01]  /*0440*/  @!P4 FMUL R22, R22, 16777216 ;  /* 0x4b8000001616c820 */ /* 0x000fe20000400000 */
[----:B------:R-:W-:Y:S01]  /*0450*/  @!P4 FMUL R29, R29, 16777216 ;  /* 0x4b8000001d1dc820 */ /* 0x000fe20000400000 */
[----:B------:R-:W-:Y:S01]  /*0460*/  FADD R19, -R15, R19 ;  /* 0x000000130f137221 */ /* 0x000fe20000000100 */
[----:B------:R-:W-:-:S03]  /*0470*/  CS2R R10, SRZ ;  /* 0x00000000000a7805 */ /* 0x000fc6000001ff00 */
[----:B------:R1:W2:Y:S01]  /*0480*/  MUFU.RCP R8, R22 ;  /* 0x0000001600087308 */ /* 0x0002a20000001000 */
[----:B------:R-:W-:Y:S01]  /*0490*/  CS2R R14, SRZ ;  /* 0x00000000000e7805 */ /* 0x000fe2000001ff00 */
[----:B0-----:R-:W-:Y:S01]  /*04a0*/  FMUL R27, R27, R12 ;  /* 0x0000000c1b1b7220 */ /* 0x001fe20000400000 */
[----:B-1----:R-:W-:Y:S01]  /*04b0*/  FADD R22, -R13, R9 ;  /* 0x000000090d167221 */ /* 0x002fe20000000100 */
[----:B------:R-:W-:Y:S01]  /*04c0*/  CS2R R12, SRZ ;  /* 0x00000000000c7805 */ /* 0x000fe2000001ff00 */
[----:B--2---:R-:W-:Y:S01]  /*04d0*/  FMUL R29, R8, R29 ;  /* 0x0000001d081d7220 */ /* 0x004fe20000400000 */
[----:B------:R-:W-:-:S04]  /*04e0*/  CS2R R8, SRZ ;  /* 0x0000000000087805 */ /* 0x000fc8000001ff00 */
[----:B------:R-:W2:Y:S04]  /*04f0*/  @!P2 LDG.E.EL.128 R12, desc[UR6][R20.64] ;  /* 0x00000006140ca981 */ /* 0x000ea8000c2e1d00 */
[----:B------:R0:W2:Y:S01]  /*0500*/  @!P2 LDG.E.EL.128 R8, desc[UR6][R24.64] ;  /* 0x000000061808a981 */ /* 0x0000a2000c2e1d00 */
[----:B------:R-:W-:-:S06]  /*0510*/  FADD R7, R7, 9.9999997473787516356e-06 ;  /* 0x3727c5ac07077421 */ /* 0x000fcc0000000000 */
[----:B------:R-:W1:Y:S01]  /*0520*/  MUFU.SQRT R7, R7 ;  /* 0x0000000700077308 */ /* 0x000e620000002000 */
[----:B------:R-:W-:Y:S02]  /*0530*/  FADD R23, R6, 9.9999997473787516356e-06 ;  /* 0x3727c5ac06177421 */ /* 0x000fe40000000000 */
[----:B------:R-:W3:Y:S05]  /*0540*/  S2R R6, SR_TID.X ;  /* 0x0000000000067919 */ /* 0x000eea0000002100 */
[----:B0-----:R-:W0:Y:S01]  /*0550*/  MUFU.SQRT R24, R23 ;  /* 0x0000001700187308 */ /* 0x001e220000002000 */
[C---:B-1----:R-:W-:Y:S02]  /*0560*/  FSETP.GT.AND P1, PT, R7.reuse, 8.50705917302346158658e+37, PT ;  /* 0x7e8000000700780b */ /* 0x042fe40003f24000 */
[----:B------:R-:W-:Y:S01]  /*0570*/  FSETP.GEU.AND P3, PT, R7, 1.175494350822287508e-38, PT ;  /* 0x008000000700780b */ /* 0x000fe20003f6e000 */
[----:B------:R-:W1:Y:S01]  /*0580*/  S2UR UR5, SR_CgaCtaId ;  /* 0x00000000000579c3 */ /* 0x000e620000008800 */
[----:B0-----:R-:W-:-:S09]  /*0590*/  FSETP.GT.AND P0, PT, R24, 8.50705917302346158658e+37, PT ;  /* 0x7e8000001800780b */ /* 0x001fd20003f04000 */
[----:B------:R-:W-:Y:S01]  /*05a0*/  @P1 FMUL R7, R7, 0.25 ;  /* 0x3e80000007071820 */ /* 0x000fe20000400000 */
[----:B------:R-:W-:-:S03]  /*05b0*/  FSETP.GEU.AND P2, PT, R24, 1.175494350822287508e-38, PT ;  /* 0x008000001800780b */ /* 0x000fc60003f4e000 */
[----:B------:R-:W-:Y:S01]  /*05c0*/  @!P3 FMUL R7, R7, 16777216 ;  /* 0x4b8000000707b820 */ /* 0x000fe20000400000 */
[C---:B------:R-:W-:Y:S01]  /*05d0*/  FMUL R21, R27.reuse, R16 ;  /* 0x000000101b157220 */ /* 0x040fe20000400000 */
[----:B------:R-:W-:Y:S02]  /*05e0*/  FMUL R27, R27, R4 ;  /* 0x000000041b1b7220 */ /* 0x000fe40000400000 */
[----:B------:R-:W0:Y:S01]  /*05f0*/  MUFU.RCP R20, R7 ;  /* 0x0000000700147308 */ /* 0x000e220000001000 */
[C---:B------:R-:W-:Y:S01]  /*0600*/  FSEL R16, R5.reuse, 1, P0 ;  /* 0x3f80000005107808 */ /* 0x040fe20000000000 */
[----:B------:R-:W-:Y:S01]  /*0610*/  @P0 FMUL R24, R24, 0.25 ;  /* 0x3e80000018180820 */ /* 0x000fe20000400000 */
[----:B------:R-:W-:Y:S01]  /*0620*/  FSEL R5, R5, 1, P1 ;  /* 0x3f80000005057808 */ /* 0x000fe20000800000 */
[----:B------:R-:W-:Y:S02]  /*0630*/  UMOV UR4, 0x400 ;  /* 0x0000040000047882 */ /* 0x000fe40000000000 */
[----:B------:R-:W-:-:S02]  /*0640*/  @!P2 FMUL R24, R24, 16777216 ;  /* 0x4b8000001818a820 */ /* 0x000fc40000400000 */
[----:B------:R-:W-:Y:S01]  /*0650*/  @!P3 FMUL R5, R5, 16777216 ;  /* 0x4b8000000505b820 */ /* 0x000fe20000400000 */
[----:B-1----:R-:W-:Y:S01]  /*0660*/  UPRMT UR4, UR5, 0x654, UR4 ;  /* 0x0000065405047896 */ /* 0x002fe20008000004 */
[----:B------:R-:W1:Y:S02]  /*0670*/  MUFU.RCP R23, R24 ;  /* 0x0000001800177308 */ /* 0x000e640000001000 */
[----:B0-----:R-:W-:Y:S01]  /*0680*/  FMUL R20, R20, R5 ;  /* 0x0000000514147220 */ /* 0x001fe20000400000 */
[----:B------:R-:W-:-:S04]  /*0690*/  @!P2 FMUL R16, R16, 16777216 ;  /* 0x4b8000001010a820 */ /* 0x000fc80000400000 */
[----:B-1----:R-:W-:Y:S01]  /*06a0*/  FMUL R23, R23, R16 ;  /* 0x0000001017177220 */ /* 0x002fe20000400000 */
[----:B------:R-:W-:Y:S01]  /*06b0*/  LOP3.LUT R3, R3, 0x1f, R0, 0xf8, !PT ;  /* 0x0000001f03037812 */ /* 0x000fe200078ef800 */
[----:B------:R-:W-:Y:S01]  /*06c0*/  FMUL R28, R20, R28 ;  /* 0x0000001c141c7220 */ /* 0x000fe20000400000 */
[-CC-:B--2---:R-:W-:Y:S01]  /*06d0*/  FFMA R4, R27, R8.reuse, R12.reuse ;  /* 0x000000081b047223 */ /* 0x184fe2000000000c */
[----:B------:R-:W-:Y:S01]  /*06e0*/  FFMA R8, R21, R8, R12 ;  /* 0x0000000815087223 */ /* 0x000fe2000000000c */
[----:B---3--:R-:W-:Y:S01]  /*06f0*/  IMAD.SHL.U32 R12, R6, 0x80, RZ ;  /* 0x00000080060c7824 */ /* 0x008fe200078e00ff */
[----:B------:R-:W-:-:S04]  /*0700*/  SHF.R.U32.HI R21, RZ, 0x3, R6 ;  /* 0x00000003ff157819 */ /* 0x000fc80000011606 */
[----:B------:R-:W-:Y:S02]  /*0710*/  SGXT.U32 R21, R21, 0x4 ;  /* 0x000000041515781a */ /* 0x000fe40000000000 */
[----:B------:R-:W-:-:S04]  /*0720*/  LOP3.LUT R12, R12, 0x380, RZ, 0xc0, !PT ;  /* 0x000003800c0c7812 */ /* 0x000fc800078ec0ff */
[C---:B------:R-:W-:Y:S02]  /*0730*/  LOP3.LUT R5, R12.reuse, R21, RZ, 0xfc, !PT ;  /* 0x000000150c057212 */ /* 0x040fe400078efcff */
[----:B------:R-:W-:-:S04]  /*0740*/  LOP3.LUT R21, R12, 0x40, RZ, 0xfc, !PT ;  /* 0x000000400c157812 */ /* 0x000fc800078efcff */
[----:B------:R-:W-:Y:S02]  /*0750*/  LEA.HI R24, R21, UR4, RZ, 0x1d ;  /* 0x0000000415187c11 */ /* 0x000fe4000f8fe8ff */
[----:B------:R-:W-:-:S04]  /*0760*/  SHF.R.U32.HI R21, RZ, 0x5, R0 ;  /* 0x00000005ff157819 */ /* 0x000fc80000011600 */
[----:B------:R-:W-:-:S04]  /*0770*/  SGXT.U32 R21, R21, 0x2 ;  /* 0x000000021515781a */ /* 0x000fc80000000000 */
[----:B------:R-:W-:Y:S01]  /*0780*/  LOP3.LUT R2, R21, R2, RZ, 0xfc, !PT ;  /* 0x0000000215027212 */ /* 0x000fe200078efcff */
[----:B------:R-:W-:Y:S01]  /*0790*/  FMUL R21, R23, R18 ;  /* 0x0000001217157220 */ /* 0x000fe20000400000 */
[C---:B------:R-:W-:Y:S02]  /*07a0*/  LOP3.LUT R7, R12.reuse, 0x20, RZ, 0xfc, !PT ;  /* 0x000000200c077812 */ /* 0x040fe400078efcff */
[----:B------:R-:W-:Y:S01]  /*07b0*/  LOP3.LUT R25, R12, 0x60, RZ, 0xfc, !PT ;  /* 0x000000600c197812 */ /* 0x000fe200078efcff */
[----:B------:R-:W-:Y:S01]  /*07c0*/  IMAD.HI R18, R2, 0x2aaaaaab, RZ ;  /* 0x2aaaaaab02127827 */ /* 0x000fe200078e02ff */
[----:B------:R-:W-:Y:S02]  /*07d0*/  LEA.HI R16, R12, UR4, RZ, 0x1d ;  /* 0x000000040c107c11 */ /* 0x000fe4000f8fe8ff */
[----:B------:R-:W-:Y:S01]  /*07e0*/  LEA.HI R12, R7, UR4, RZ, 0x1d ;  /* 0x00000004070c7c11 */ /* 0x000fe2000f8fe8ff */
[----:B------:R-:W-:Y:S02]  /*07f0*/  IMAD R7, R5, 0x4, R24 ;  /* 0x0000000405077824 */ /* 0x000fe400078e0218 */
[----:B------:R-:W-:Y:S01]  /*0800*/  FMUL R24, R29, R17 ;  /* 0x000000111d187220 */ /* 0x000fe20000400000 */
[----:B------:R-:W-:Y:S01]  /*0810*/  FMUL R23, R23, R26 ;  /* 0x0000001a17177220 */ /* 0x000fe20000400000 */
[----:B------:R-:W-:Y:S01]  /*0820*/  SHF.R.U32.HI R17, RZ, 0x1f, R18 ;  /* 0x0000001fff117819 */ /* 0x000fe20000011612 */
[----:B------:R-:W-:Y:S01]  /*0830*/  FMUL R26, R29, R22 ;  /* 0x000000161d1a7220 */ /* 0x000fe20000400000 */
[----:B------:R-:W-:-:S02]  /*0840*/  LEA.HI R25, R25, UR4, RZ, 0x1d ;  /* 0x0000000419197c11 */ /* 0x000fc4000f8fe8ff */
[----:B------:R-:W-:Y:S01]  /*0850*/  LEA.HI.SX32 R17, R18, R17, 0x1a ;  /* 0x0000001112117211 */ /* 0x000fe200078fd2ff */
[-CC-:B------:R-:W-:Y:S01]  /*0860*/  FFMA R18, R26, R9.reuse, R13.reuse ;  /* 0x000000091a127223 */ /* 0x180fe2000000000d */
[----:B------:R-:W-:Y:S01]  /*0870*/  FFMA R13, R24, R9, R13 ;  /* 0x00000009180d7223 */ /* 0x000fe2000000000d */
[----:B------:R-:W-:Y:S02]  /*0880*/  SHF.R.U32.HI R9, RZ, 0x3, R0 ;  /* 0x00000003ff097819 */ /* 0x000fe40000011600 */
[----:B------:R-:W-:Y:S01]  /*0890*/  LOP3.LUT R0, R6, 0x7f, RZ, 0xc0, !PT ;  /* 0x0000007f06007812 */ /* 0x000fe200078ec0ff */
[C---:B------:R-:W-:Y:S02]  /*08a0*/  IMAD R16, R5.reuse, 0x4, R16 ;  /* 0x0000000405107824 */ /* 0x040fe400078e0210 */
[----:B------:R-:W-:Y:S01]  /*08b0*/  FMUL R22, R20, R19 ;  /* 0x0000001314167220 */ /* 0x000fe20000400000 */
[C---:B------:R-:W-:Y:S02]  /*08c0*/  IMAD R12, R5.reuse, 0x4, R12 ;  /* 0x00000004050c7824 */ /* 0x040fe400078e020c */
[----:B------:R-:W-:Y:S01]  /*08d0*/  IMAD R5, R5, 0x4, R25 ;  /* 0x0000000405057824 */ /* 0x000fe200078e0219 */
[----:B------:R-:W-:Y:S01]  /*08e0*/  LOP3.LUT R25, R0, 0x280, RZ, 0xfc, !PT ;  /* 0x0000028000197812 */ /* 0x000fe200078efcff */
[----:B------:R-:W-:Y:S01]  /*08f0*/  FFMA R20, R21, R10, R14 ;  /* 0x0000000a15147223 */ /* 0x000fe2000000000e */
[-CC-:B------:R-:W-:Y:S01]  /*0900*/  FFMA R21, R28, R11.reuse, R15.reuse ;  /* 0x0000000b1c157223 */ /* 0x180fe2000000000f */
[----:B------:R-:W-:Y:S01]  /*0910*/  FFMA R22, R22, R11, R15 ;  /* 0x0000000b16167223 */ /* 0x000fe2000000000f */
[----:B------:R-:W-:-:S02]  /*0920*/  LOP3.LUT R11, R0, 0x180, RZ, 0xfc, !PT ;  /* 0x00000180000b7812 */ /* 0x000fc400078efcff */
[C---:B------:R-:W-:Y:S02]  /*0930*/  LOP3.LUT R15, R0.reuse, 0x200, RZ, 0xfc, !PT ;  /* 0x00000200000f7812 */ /* 0x040fe400078efcff */
[----:B------:R-:W-:Y:S02]  /*0940*/  SHF.R.U32.HI R25, RZ, 0x3, R25 ;  /* 0x00000003ff197819 */ /* 0x000fe40000011619 */
[----:B------:R-:W-:Y:S02]  /*0950*/  LOP3.LUT R27, R0, 0x300, RZ, 0xfc, !PT ;  /* 0x00000300001b7812 */ /* 0x000fe400078efcff */
[----:B------:R-:W-:Y:S02]  /*0960*/  SHF.R.U32.HI R11, RZ, 0x3, R11 ;  /* 0x00000003ff0b7819 */ /* 0x000fe4000001160b */
[----:B------:R-:W-:Y:S02]  /*0970*/  SHF.R.U32.HI R15, RZ, 0x3, R15 ;  /* 0x00000003ff0f7819 */ /* 0x000fe4000001160f */
[----:B------:R-:W-:-:S02]  /*0980*/  LOP3.LUT R25, R25, 0x5c, RZ, 0xc0, !PT ;  /* 0x0000005c19197812 */ /* 0x000fc400078ec0ff */
[----:B------:R-:W-:Y:S02]  /*0990*/  SHF.R.U32.HI R27, RZ, 0x3, R27 ;  /* 0x00000003ff1b7819 */ /* 0x000fe4000001161b */
[----:B------:R-:W-:Y:S01]  /*09a0*/  FSETP.GEU.AND P0, PT, R4, RZ, PT ;  /* 0x000000ff0400720b */ /* 0x000fe20003f0e000 */
[----:B------:R-:W-:Y:S01]  /*09b0*/  FFMA R19, R23, R10, R14 ;  /* 0x0000000a17137223 */ /* 0x000fe2000000000e */
[----:B------:R-:W-:Y:S01]  /*09c0*/  LOP3.LUT R11, R11, 0x3c, RZ, 0xc0, !PT ;  /* 0x0000003c0b0b7812 */ /* 0x000fe200078ec0ff */
[----:B------:R-:W-:Y:S01]  /*09d0*/  VIADD R25, R25, UR4 ;  /* 0x0000000419197c36 */ /* 0x000fe20008000000 */
[----:B------:R-:W-:Y:S02]  /*09e0*/  LOP3.LUT R15, R15, 0x4c, RZ, 0xc0, !PT ;  /* 0x0000004c0f0f7812 */ /* 0x000fe400078ec0ff */
[----:B------:R-:W-:Y:S02]  /*09f0*/  LOP3.LUT R9, R9, 0xc, RZ, 0xc0, !PT ;  /* 0x0000000c09097812 */ /* 0x000fe400078ec0ff */
[----:B------:R-:W-:-:S02]  /*0a00*/  LOP3.LUT R27, R27, 0x6c, RZ, 0xc0, !PT ;  /* 0x0000006c1b1b7812 */ /* 0x000fc400078ec0ff */
[----:B------:R-:W-:Y:S02]  /*0a10*/  FSEL R4, R4, RZ, P0 ;  /* 0x000000ff04047208 */ /* 0x000fe40000000000 */
[----:B------:R-:W-:Y:S01]  /*0a20*/  FSETP.GEU.AND P0, PT, R18, RZ, PT ;  /* 0x000000ff1200720b */ /* 0x000fe20003f0e000 */
[----:B------:R-:W-:Y:S01]  /*0a30*/  VIADD R11, R11, UR4 ;  /* 0x000000040b0b7c36 */ /* 0x000fe20008000000 */
[C---:B------:R-:W-:Y:S01]  /*0a40*/  LOP3.LUT R10, R0.reuse, 0x100, RZ, 0xfc, !PT ;  /* 0x00000100000a7812 */ /* 0x040fe200078efcff */
[----:B------:R-:W-:Y:S01]  /*0a50*/  VIADD R15, R15, UR4 ;  /* 0x000000040f0f7c36 */ /* 0x000fe20008000000 */
[----:B------:R-:W-:Y:S01]  /*0a60*/  FSETP.GEU.AND P3, PT, R19, RZ, PT ;  /* 0x000000ff1300720b */ /* 0x000fe20003f6e000 */
[----:B------:R-:W-:Y:S01]  /*0a70*/  IMAD R14, R0, 0x4, R25 ;  /* 0x00000004000e7824 */ /* 0x000fe200078e0219 */
[----:B------:R-:W-:Y:S01]  /*0a80*/  FSEL R25, R18, RZ, P0 ;  /* 0x000000ff12197208 */ /* 0x000fe20000000000 */
[----:B------:R-:W-:Y:S01]  /*0a90*/  VIADD R23, R9, UR4 ;  /* 0x0000000409177c36 */ /* 0x000fe20008000000 */
[----:B------:R-:W-:Y:S01]  /*0aa0*/  FSETP.GEU.AND P1, PT, R8, RZ, PT ;  /* 0x000000ff0800720b */ /* 0x000fe20003f2e000 */
[----:B------:R-:W-:Y:S01]  /*0ab0*/  VIADD R27, R27, UR4 ;  /* 0x000000041b1b7c36 */ /* 0x000fe20008000000 */
[----:B------:R-:W-:Y:S01]  /*0ac0*/  SHF.R.U32.HI R9, RZ, 0x3, R10 ;  /* 0x00000003ff097819 */ /* 0x000fe2000001160a */
[C---:B------:R-:W-:Y:S01]  /*0ad0*/  IMAD R10, R0.reuse, 0x4, R11 ;  /* 0x00000004000a7824 */ /* 0x040fe200078e020b */
[----:B------:R-:W-:Y:S01]  /*0ae0*/  FSETP.GEU.AND P0, PT, R13, RZ, PT ;  /* 0x000000ff0d00720b */ /* 0x000fe20003f0e000 */
[C---:B------:R-:W-:Y:S01]  /*0af0*/  IMAD R11, R0.reuse, 0x4, R15 ;  /* 0x00000004000b7824 */ /* 0x040fe200078e020f */
[----:B------:R-:W-:Y:S01]  /*0b00*/  FSETP.GEU.AND P2, PT, R21, RZ, PT ;  /* 0x000000ff1500720b */ /* 0x000fe20003f4e000 */
[----:B------:R-:W-:Y:S01]  /*0b10*/  IMAD R15, R0, 0x4, R27 ;  /* 0x00000004000f7824 */ /* 0x000fe200078e021b */
[----:B------:R-:W-:-:S02]  /*0b20*/  FSEL R18, R19, RZ, P3 ;  /* 0x000000ff13127208 */ /* 0x000fc40001800000 */
[----:B------:R-:W-:Y:S02]  /*0b30*/  FSEL R19, R8, RZ, P1 ;  /* 0x000000ff08137208 */ /* 0x000fe40000800000 */
[----:B------:R-:W-:Y:S02]  /*0b40*/  FSEL R27, R13, RZ, P0 ;  /* 0x000000ff0d1b7208 */ /* 0x000fe40000000000 */
[----:B------:R-:W-:Y:S02]  /*0b50*/  FSETP.GEU.AND P1, PT, R20, RZ, PT ;  /* 0x000000ff1400720b */ /* 0x000fe40003f2e000 */
[----:B------:R-:W-:Y:S02]  /*0b60*/  FSEL R26, R21, RZ, P2 ;  /* 0x000000ff151a7208 */ /* 0x000fe40001000000 */
[----:B------:R-:W-:Y:S01]  /*0b70*/  FSETP.GEU.AND P0, PT, R22, RZ, PT ;  /* 0x000000ff1600720b */ /* 0x000fe20003f0e000 */
[----:B------:R-:W-:Y:S01]  /*0b80*/  STS [R16], R4 ;  /* 0x0000000410007388 */ /* 0x000fe20000000800 */
[----:B------:R-:W-:-:S02]  /*0b90*/  FSEL R28, R20, RZ, P1 ;  /* 0x000000ff141c7208 */ /* 0x000fc40000800000 */
[----:B------:R-:W-:Y:S01]  /*0ba0*/  FSEL R22, R22, RZ, P0 ;  /* 0x000000ff16167208 */ /* 0x000fe20000000000 */
[----:B------:R-:W-:Y:S04]  /*0bb0*/  STS [R12+0x80], R25 ;  /* 0x000080190c007388 */ /* 0x000fe80000000800 */
[----:B------:R0:W-:Y:S04]  /*0bc0*/  STS [R7+0x100], R18 ;  /* 0x0001001207007388 */ /* 0x0001e80000000800 */
[----:B------:R-:W-:Y:S04]  /*0bd0*/  STS [R5+0x180], R26 ;  /* 0x0001801a05007388 */ /* 0x000fe80000000800 */
[----:B------:R-:W-:Y:S04]  /*0be0*/  STS [R16+0x40], R19 ;  /* 0x0000401310007388 */ /* 0x000fe80000000800 */
[----:B------:R1:W-:Y:S04]  /*0bf0*/  STS [R12+0xc0], R27 ;  /* 0x0000c01b0c007388 */ /* 0x0003e80000000800 */
[----:B------:R-:W-:Y:S04]  /*0c00*/  STS [R7+0x140], R28 ;  /* 0x0001401c07007388 */ /* 0x000fe80000000800 */
[----:B------:R2:W-:Y:S01]  /*0c10*/  STS [R5+0x1c0], R22 ;  /* 0x0001c01605007388 */ /* 0x0005e20000000800 */
[----:B------:R-:W-:Y:S01]  /*0c20*/  BAR.SYNC.DEFER_BLOCKING 0x0 ;  /* 0x0000000000007b1d */ /* 0x000fe20000010000 */
[----:B------:R-:W-:Y:S01]  /*0c30*/  IMAD R23, R0, 0x4, R23 ;  /* 0x0000000400177824 */ /* 0x000fe200078e0217 */
[----:B------:R-:W-:-:S02]  /*0c40*/  LOP3.LUT R24, R2, 0x8, RZ, 0xfc, !PT ;  /* 0x0000000802187812 */ /* 0x000fc400078efcff */
[----:B------:R-:W-:Y:S02]  /*0c50*/  LOP3.LUT R8, R2, 0xc, RZ, 0xfc, !PT ;  /* 0x0000000c02087812 */ /* 0x000fe400078efcff */
[----:B------:R-:W-:Y:S01]  /*0c60*/  LOP3.LUT R6, R0, 0x80, RZ, 0xfc, !PT ;  /* 0x0000008000067812 */ /* 0x000fe200078efcff */
[----:B0-----:R-:W-:Y:S01]  /*0c70*/  IMAD.HI R18, R24, 0x2aaaaaab, RZ ;  /* 0x2aaaaaab18127827 */ /* 0x001fe200078e02ff */
[----:B------:R-:W-:-:S03]  /*0c80*/  LOP3.LUT R13, R2, 0x4, RZ, 0xfc, !PT ;  /* 0x00000004020d7812 */ /* 0x000fc600078efcff */
[----:B------:R-:W-:Y:S01]  /*0c90*/  IMAD.HI R21, R8, 0x2aaaaaab, RZ ;  /* 0x2aaaaaab08157827 */ /* 0x000fe200078e02ff */
[----:B------:R-:W-:Y:S02]  /*0ca0*/  SHF.R.U32.HI R6, RZ, 0x3, R6 ;  /* 0x00000003ff067819 */ /* 0x000fe40000011606 */
[----:B-1----:R-:W-:Y:S01]  /*0cb0*/  LOP3.LUT R12, R2, 0x18, RZ, 0xfc, !PT ;  /* 0x00000018020c7812 */ /* 0x002fe200078efcff */
[----:B------:R-:W-:Y:S01]  /*0cc0*/  IMAD.HI R20, R13, 0x2aaaaaab, RZ ;  /* 0x2aaaaaab0d147827 */ /* 0x000fe200078e02ff */
[----:B------:R-:W-:Y:S02]  /*0cd0*/  SHF.R.U32.HI R19, RZ, 0x1f, R18 ;  /* 0x0000001fff137819 */ /* 0x000fe40000011612 */
[----:B------:R-:W-:Y:S01]  /*0ce0*/  SHF.R.U32.HI R4, RZ, 0x1f, R21 ;  /* 0x0000001fff047819 */ /* 0x000fe20000011615 */
[----:B------:R-:W0:Y:S01]  /*0cf0*/  LDS R23, [R23] ;  /* 0x0000000017177984 */ /* 0x000e220000000800 */
[----:B------:R-:W-:Y:S02]  /*0d00*/  LOP3.LUT R6, R6, 0x1c, RZ, 0xc0, !PT ;  /* 0x0000001c06067812 */ /* 0x000fe400078ec0ff */
[----:B------:R-:W-:-:S02]  /*0d10*/  LOP3.LUT R9, R9, 0x2c, RZ, 0xc0, !PT ;  /* 0x0000002c09097812 */ /* 0x000fc400078ec0ff */
[----:B------:R-:W-:Y:S01]  /*0d20*/  ISETP.GE.AND P0, PT, R3, 0x3c1, PT ;  /* 0x000003c10300780c */ /* 0x000fe20003f06270 */
[----:B--2---:R-:W-:Y:S01]  /*0d30*/  IMAD R22, R17, -0x180, R2 ;  /* 0xfffffe8011167824 */ /* 0x004fe200078e0202 */
[----:B------:R-:W-:Y:S01]  /*0d40*/  LEA.HI.SX32 R7, R18, R19, 0x1a ;  /* 0x0000001312077211 */ /* 0x000fe200078fd2ff */
[----:B------:R-:W-:Y:S01]  /*0d50*/  IMAD.HI R19, R12, 0x2aaaaaab, RZ ;  /* 0x2aaaaaab0c137827 */ /* 0x000fe200078e02ff */
[----:B------:R-:W-:Y:S01]  /*0d60*/  SHF.R.U32.HI R25, RZ, 0x1f, R20 ;  /* 0x0000001fff197819 */ /* 0x000fe20000011614 */
[----:B------:R-:W-:Y:S01]  /*0d70*/  LDS R10, [R10+0x600] ;  /* 0x000600000a0a7984 */ /* 0x000fe20000000800 */
[----:B------:R-:W-:Y:S01]  /*0d80*/  LEA.HI.SX32 R21, R21, R4, 0x1a ;  /* 0x0000000415157211 */ /* 0x000fe200078fd2ff */
[----:B------:R-:W-:Y:S01]  /*0d90*/  VIADD R6, R6, UR4 ;  /* 0x0000000406067c36 */ /* 0x000fe20008000000 */
[----:B------:R-:W1:Y:S01]  /*0da0*/  LDC.64 R4, c[0x0][0x238] ;  /* 0x00008e00ff047b82 */ /* 0x000e620000000a00 */
[----:B------:R-:W-:Y:S01]  /*0db0*/  VIADD R9, R9, UR4 ;  /* 0x0000000409097c36 */ /* 0x000fe20008000000 */
[----:B------:R-:W-:Y:S01]  /*0dc0*/  LEA.HI.SX32 R16, R20, R25, 0x1a ;  /* 0x0000001914107211 */ /* 0x000fe200078fd2ff */
[C---:B------:R-:W-:Y:S01]  /*0dd0*/  IMAD R6, R0.reuse, 0x4, R6 ;  /* 0x0000000400067824 */ /* 0x040fe200078e0206 */
[----:B------:R-:W-:Y:S01]  /*0de0*/  SHF.R.U32.HI R18, RZ, 0x1f, R19 ;  /* 0x0000001fff127819 */ /* 0x000fe20000011613 */
[----:B------:R-:W-:Y:S01]  /*0df0*/  IMAD R9, R0, 0x4, R9 ;  /* 0x0000000400097824 */ /* 0x000fe200078e0209 */
[----:B------:R-:W-:Y:S01]  /*0e00*/  ISETP.LT.AND P6, PT, R13, 0x600, !P0 ;  /* 0x000006000d00780c */ /* 0x000fe200047c1270 */
[----:B------:R-:W-:Y:S01]  /*0e10*/  IMAD R20, R16, -0x180, R13 ;  /* 0xfffffe8010147824 */ /* 0x000fe200078e020d */
[----:B------:R-:W-:Y:S01]  /*0e20*/  LOP3.LUT R29, R0, 0x380, RZ, 0xfc, !PT ;  /* 0x00000380001d7812 */ /* 0x000fe200078efcff */
[----:B------:R-:W-:Y:S01]  /*0e30*/  LDS R11, [R11+0x800] ;  /* 0x000800000b0b7984 */ /* 0x000fe20000000800 */
[----:B------:R-:W-:-:S02]  /*0e40*/  LOP3.LUT R13, R2, 0x14, RZ, 0xfc, !PT ;  /* 0x00000014020d7812 */ /* 0x000fc400078efcff */
[----:B------:R-:W-:Y:S01]  /*0e50*/  LEA.HI.SX32 R19, R19, R18, 0x1a ;  /* 0x0000001213137211 */ /* 0x000fe200078fd2ff */
[--C-:B------:R-:W-:Y:S01]  /*0e60*/  IMAD R22, R22, 0x3c1, R3.reuse ;  /* 0x000003c116167824 */ /* 0x100fe200078e0203 */
[----:B------:R1:W2:Y:S01]  /*0e70*/  LDS R18, [R6+0x200] ;  /* 0x0002000006127984 */ /* 0x0002a20000000800 */
[----:B------:R-:W-:Y:S01]  /*0e80*/  IMAD R27, R20, 0x3c1, R3 ;  /* 0x000003c1141b7824 */ /* 0x000fe200078e0203 */
[----:B------:R-:W-:Y:S02]  /*0e90*/  SHF.R.U32.HI R29, RZ, 0x3, R29 ;  /* 0x00000003ff1d7819 */ /* 0x000fe4000001161d */
[----:B------:R-:W3:Y:S01]  /*0ea0*/  LDS R9, [R9+0x400] ;  /* 0x0004000009097984 */ /* 0x000ee20000000800 */
[----:B------:R-:W-:-:S03]  /*0eb0*/  IMAD.HI R20, R13, 0x2aaaaaab, RZ ;  /* 0x2aaaaaab0d147827 */ /* 0x000fc600078e02ff */
[----:B------:R-:W4:Y:S01]  /*0ec0*/  LDS R14, [R14+0xa00] ;  /* 0x000a00000e0e7984 */ /* 0x000f220000000800 */
[----:B------:R-:W-:Y:S01]  /*0ed0*/  IMAD R25, R17, 0x10e480, R22 ;  /* 0x0010e48011197824 */ /* 0x000fe200078e0216 */
[----:B------:R-:W-:Y:S01]  /*0ee0*/  LOP3.LUT R29, R29, 0x7c, RZ, 0xc0, !PT ;  /* 0x0000007c1d1d7812 */ /* 0x000fe200078ec0ff */
[----:B------:R-:W-:Y:S01]  /*0ef0*/  IMAD R17, R16, 0x10e480, R27 ;  /* 0x0010e48010117824 */ /* 0x000fe200078e021b */
[----:B------:R-:W5:Y:S01]  /*0f00*/  LDS R15, [R15+0xc00] ;  /* 0x000c00000f0f7984 */ /* 0x000f620000000800 */
[----:B------:R-:W-:Y:S01]  /*0f10*/  IMAD R22, R7, -0x180, R24 ;  /* 0xfffffe8007167824 */ /* 0x000fe200078e0218 */
[C---:B------:R-:W-:Y:S02]  /*0f20*/  ISETP.LT.AND P2, PT, R2.reuse, 0x600, !P0 ;  /* 0x000006000200780c */ /* 0x040fe40004741270 */
[----:B------:R-:W-:Y:S01]  /*0f30*/  LOP3.LUT R16, R2, 0x10, RZ, 0xfc, !PT ;  /* 0x0000001002107812 */ /* 0x000fe200078efcff */
[----:B------:R-:W-:Y:S01]  /*0f40*/  IMAD R22, R22, 0x3c1, R3 ;  /* 0x000003c116167824 */ /* 0x000fe200078e0203 */
[----:B------:R-:W-:Y:S01]  /*0f50*/  SHF.R.U32.HI R27, RZ, 0x1f, R20 ;  /* 0x0000001fff1b7819 */ /* 0x000fe20000011614 */
[----:B------:R-:W-:Y:S01]  /*0f60*/  VIADD R29, R29, UR4 ;  /* 0x000000041d1d7c36 */ /* 0x000fe20008000000 */
[----:B------:R-:W-:Y:S01]  /*0f70*/  ISETP.LT.AND P1, PT, R24, 0x600, !P0 ;  /* 0x000006001800780c */ /* 0x000fe20004721270 */
[----:B------:R-:W-:Y:S01]  /*0f80*/  IMAD.HI R24, R16, 0x2aaaaaab, RZ ;  /* 0x2aaaaaab10187827 */ /* 0x000fe200078e02ff */
[----:B------:R-:W-:-:S03]  /*0f90*/  LEA.HI.SX32 R20, R20, R27, 0x1a ;  /* 0x0000001b14147211 */ /* 0x000fc600078fd2ff */
[----:B------:R-:W-:Y:S02]  /*0fa0*/  IMAD R27, R7, 0x10e480, R22 ;  /* 0x0010e480071b7824 */ /* 0x000fe400078e0216 */
[----:B-1----:R-:W-:-:S04]  /*0fb0*/  IMAD.WIDE R6, R25, 0x4, R4 ;  /* 0x0000000419067825 */ /* 0x002fc800078e0204 */
[----:B------:R-:W-:Y:S01]  /*0fc0*/  IMAD R0, R0, 0x4, R29 ;  /* 0x0000000400007824 */ /* 0x000fe200078e021d */
[----:B------:R-:W-:Y:S01]  /*0fd0*/  SHF.R.U32.HI R29, RZ, 0x1f, R24 ;  /* 0x0000001fff1d7819 */ /* 0x000fe20000011618 */
[----:B0-----:R0:W-:Y:S01]  /*0fe0*/  @P2 STG.E desc[UR6][R6.64], R23 ;  /* 0x0000001706002986 */ /* 0x0011e2000c101906 */
[----:B------:R-:W-:Y:S01]  /*0ff0*/  ISETP.LT.AND P2, PT, R8, 0x600, !P0 ;  /* 0x000006000800780c */ /* 0x000fe20004741270 */
[----:B------:R-:W-:Y:S01]  /*1000*/  IMAD R8, R21, -0x180, R8 ;  /* 0xfffffe8015087824 */ /* 0x000fe200078e0208 */
[----:B------:R-:W-:Y:S02]  /*1010*/  LEA.HI.SX32 R25, R24, R29, 0x1a ;  /* 0x0000001d18197211 */ /* 0x000fe400078fd2ff */
[----:B------:R-:W-:Y:S01]  /*1020*/  ISETP.LT.AND P5, PT, R16, 0x600, !P0 ;  /* 0x000006001000780c */ /* 0x000fe200047a1270 */
[----:B------:R-:W-:Y:S01]  /*1030*/  IMAD R22, R8, 0x3c1, R3 ;  /* 0x000003c108167824 */ /* 0x000fe200078e0203 */
[----:B------:R-:W-:Y:S01]  /*1040*/  ISETP.LT.AND P3, PT, R12, 0x600, !P0 ;  /* 0x000006000c00780c */ /* 0x000fe20004761270 */
[----:B------:R-:W-:-:S02]  /*1050*/  IMAD R16, R25, -0x180, R16 ;  /* 0xfffffe8019107824 */ /* 0x000fc400078e0210 */
[----:B------:R-:W-:Y:S02]  /*1060*/  IMAD R12, R19, -0x180, R12 ;  /* 0xfffffe80130c7824 */ /* 0x000fe400078e020c */
[----:B------:R-:W-:Y:S01]  /*1070*/  IMAD R8, R20, -0x180, R13 ;  /* 0xfffffe8014087824 */ /* 0x000fe200078e020d */
[----:B------:R-:W-:Y:S01]  /*1080*/  LOP3.LUT R2, R2, 0x1c, RZ, 0xfc, !PT ;  /* 0x0000001c02027812 */ /* 0x000fe200078efcff */
[--C-:B------:R-:W-:Y:S01]  /*1090*/  IMAD R16, R16, 0x3c1, R3.reuse ;  /* 0x000003c110107824 */ /* 0x100fe200078e0203 */
[----:B------:R-:W-:Y:S01]  /*10a0*/  ISETP.LT.AND P4, PT, R13, 0x600, !P0 ;  /* 0x000006000d00780c */ /* 0x000fe20004781270 */
[--C-:B------:R-:W-:Y:S02]  /*10b0*/  IMAD R12, R12, 0x3c1, R3.reuse ;  /* 0x000003c10c0c7824 */ /* 0x100fe400078e0203 */
[----:B------:R-:W-:Y:S01]  /*10c0*/  IMAD R13, R8, 0x3c1, R3 ;  /* 0x000003c1080d7824 */ /* 0x000fe200078e0203 */
[----:B------:R-:W-:Y:S01]  /*10d0*/  ISETP.LT.AND P0, PT, R2, 0x600, !P0 ;  /* 0x000006000200780c */ /* 0x000fe20004701270 */
[----:B------:R-:W-:-:S02]  /*10e0*/  IMAD R21, R21, 0x10e480, R22 ;  /* 0x0010e48015157824 */ /* 0x000fc400078e0216 */
[----:B0-----:R-:W-:-:S04]  /*10f0*/  IMAD.WIDE R6, R17, 0x4, R4 ;  /* 0x0000000411067825 */ /* 0x001fc800078e0204 */
[----:B------:R-:W-:Y:S02]  /*1100*/  IMAD R25, R25, 0x10e480, R16 ;  /* 0x0010e48019197824 */ /* 0x000fe400078e0210 */
[----:B------:R-:W-:Y:S02]  /*1110*/  IMAD R19, R19, 0x10e480, R12 ;  /* 0x0010e48013137824 */ /* 0x000fe400078e020c */
[----:B------:R-:W-:Y:S02]  /*1120*/  IMAD R17, R20, 0x10e480, R13 ;  /* 0x0010e48014117824 */ /* 0x000fe400078e020d */
[--C-:B------:R-:W-:Y:S01]  /*1130*/  IMAD.WIDE R12, R27, 0x4, R4.reuse ;  /* 0x000000041b0c7825 */ /* 0x100fe200078e0204 */
[----:B--2---:R0:W-:Y:S03]  /*1140*/  @P6 STG.E desc[UR6][R6.64], R18 ;  /* 0x0000001206006986 */ /* 0x0041e6000c101906 */
[--C-:B------:R-:W-:Y:S01]  /*1150*/  IMAD.WIDE R22, R21, 0x4, R4.reuse ;  /* 0x0000000415167825 */ /* 0x100fe200078e0204 */
[----:B---3--:R0:W-:Y:S03]  /*1160*/  @P1 STG.E desc[UR6][R12.64], R9 ;  /* 0x000000090c001986 */ /* 0x0081e6000c101906 */
[--C-:B------:R-:W-:Y:S01]  /*1170*/  IMAD.WIDE R20, R25, 0x4, R4.reuse ;  /* 0x0000000419147825 */ /* 0x100fe200078e0204 */
[----:B------:R0:W-:Y:S03]  /*1180*/  @P2 STG.E desc[UR6][R22.64], R10 ;  /* 0x0000000a16002986 */ /* 0x0001e6000c101906 */
[--C-:B------:R-:W-:Y:S01]  /*1190*/  IMAD.WIDE R16, R17, 0x4, R4.reuse ;  /* 0x0000000411107825 */ /* 0x100fe200078e0204 */
[----:B------:R0:W-:Y:S03]  /*11a0*/  @P5 STG.E desc[UR6][R20.64], R11 ;  /* 0x0000000b14005986 */ /* 0x0001e6000c101906 */
[----:B------:R-:W-:Y:S01]  /*11b0*/  IMAD.WIDE R24, R19, 0x4, R4 ;  /* 0x0000000413187825 */ /* 0x000fe200078e0204 */
[----:B----4-:R0:W-:Y:S04]  /*11c0*/  @P4 STG.E desc[UR6][R16.64], R14 ;  /* 0x0000000e10004986 */ /* 0x0101e8000c101906 */
[----:B-----5:R0:W-:Y:S02]  /*11d0*/  @P3 STG.E desc[UR6][R24.64], R15 ;  /* 0x0000000f18003986 */ /* 0x0201e4000c101906 */
[----:B0-----:R-:W-:Y:S05]  /*11e0*/  @!P0 EXIT ;  /* 0x000000000000894d */ /* 0x001fea0003800000 */
[----:B0-----:R-:W0:Y:S01]  /*11f0*/  LDS R9, [R0+0xe00] ;  /* 0x000e000000097984 */ /* 0x001e220000000800 */
[----:B------:R-:W-:-:S05]  /*1200*/  IMAD.HI R6, R2, 0x2aaaaaab, RZ ;  /* 0x2aaaaaab02067827 */ /* 0x000fca00078e02ff */
[----:B------:R-:W-:-:S04]  /*1210*/  SHF.R.U32.HI R7, RZ, 0x1f, R6 ;  /* 0x0000001fff077819 */ /* 0x000fc80000011606 */
[----:B------:R-:W-:-:S05]  /*1220*/  LEA.HI.SX32 R7, R6, R7, 0x1a ;  /* 0x0000000706077211 */ /* 0x000fca00078fd2ff */
[----:B------:R-:W-:-:S04]  /*1230*/  IMAD R2, R7, -0x180, R2 ;  /* 0xfffffe8007027824 */ /* 0x000fc800078e0202 */
[----:B------:R-:W-:-:S04]  /*1240*/  IMAD R2, R2, 0x3c1, R3 ;  /* 0x000003c102027824 */ /* 0x000fc800078e0203 */
[----:B------:R-:W-:-:S04]  /*1250*/  IMAD R7, R7, 0x10e480, R2 ;  /* 0x0010e48007077824 */ /* 0x000fc800078e0202 */
[----:B------:R-:W-:-:S05]  /*1260*/  IMAD.WIDE R4, R7, 0x4, R4 ;  /* 0x0000000407047825 */ /* 0x000fca00078e0204 */
[----:B0-----:R-:W-:Y:S01]  /*1270*/  STG.E desc[UR6][R4.64], R9 ;  /* 0x0000000904007986 */ /* 0x001fe2000c101906 */
[----:B------:R-:W-:Y:S05]  /*1280*/  EXIT ;  /* 0x000000000000794d */ /* 0x000fea0003800000 */
.L_x_0:
[----:B------:R-:W-:-:S00]  /*1290*/  BRA `(.L_x_0) ;  /* 0xfffffffc00fc7947 */ /* 0x000fc0000383ffff */
[----:B------:R-:W-:-:S00]  /*12a0*/  NOP ;  /* 0x0000000000007918 */ /* 0x000fc00000000000 */
        /* <DEDUP_REMOVED lines=13> */
.L_x_1:


//--------------------- .nv.global.init           --------------------------
	.section	.nv.global.init,"aw",@progbits
.nv.global.init:
	.type		_$_str,@object
	.size		_$_str,(_$_str_$_2 - _$_str)
_$_str:
        /*0000*/ 	.byte	0x5f, 0x5f, 0x43, 0x55, 0x44, 0x41, 0x5f, 0x46, 0x54, 0x5a, 0x00
	.type		_$_str_$_2,@object
	.size		_$_str_$_2,(.L_1 - _$_str_$_2)
_$_str_$_2:
        /*000b*/ 	.byte	0x5f, 0x5f, 0x43, 0x55, 0x44, 0x41, 0x5f, 0x50, 0x52, 0x45, 0x43, 0x5f, 0x53, 0x51, 0x52, 0x54
        /*001b*/ 	.byte	0x00
.L_1:


//--------------------- .nv.shared.triton_poi_fused__native_batch_norm_legit_no_training_relu_6 --------------------------
	.section	.nv.shared.triton_poi_fused__native_batch_norm_legit_no_training_relu_6,"aw",@nobits
	.sectionflags	@""
	.align	16
	.zero		1024


//--------------------- .nv.constant0.triton_poi_fused__native_batch_norm_legit_no_training_relu_6 --------------------------
	.section	.nv.constant0.triton_poi_fused__native_batch_norm_legit_no_training_relu_6,"a",@progbits
	.sectionflags	@""
	.align	4
.nv.constant0.triton_poi_fused__native_batch_norm_legit_no_training_relu_6:
	.zero		584
